//
// Generated by NVIDIA NVVM Compiler
//
// Compiler Build ID: CL-36424714
// Cuda compilation tools, release 13.0, V13.0.88
// Based on NVVM 20.0.0
//

.version 9.0
.target sm_100
.address_size 64

	// .globl	_Z14cuda_compute_CPfS_S_iii
.extern .shared .align 16 .b8 shared_C[];

.visible .entry _Z14cuda_compute_CPfS_S_iii(
	.param .u64 .ptr .align 1 _Z14cuda_compute_CPfS_S_iii_param_0,
	.param .u64 .ptr .align 1 _Z14cuda_compute_CPfS_S_iii_param_1,
	.param .u64 .ptr .align 1 _Z14cuda_compute_CPfS_S_iii_param_2,
	.param .u32 _Z14cuda_compute_CPfS_S_iii_param_3,
	.param .u32 _Z14cuda_compute_CPfS_S_iii_param_4,
	.param .u32 _Z14cuda_compute_CPfS_S_iii_param_5
)
{
	.reg .pred 	%p<45>;
	.reg .b32 	%r<84>;
	.reg .b32 	%f<177>;
	.reg .b64 	%rd<26>;

	ld.param.u64 	%rd12, [_Z14cuda_compute_CPfS_S_iii_param_0];
	ld.param.u64 	%rd13, [_Z14cuda_compute_CPfS_S_iii_param_1];
	ld.param.u64 	%rd11, [_Z14cuda_compute_CPfS_S_iii_param_2];
	ld.param.u32 	%r27, [_Z14cuda_compute_CPfS_S_iii_param_3];
	ld.param.u32 	%r28, [_Z14cuda_compute_CPfS_S_iii_param_5];
	cvta.to.global.u64 	%rd1, %rd13;
	cvta.to.global.u64 	%rd2, %rd12;
	mov.u32 	%r1, %tid.x;
	mov.u32 	%r29, %ctaid.x;
	mov.u32 	%r2, %ntid.x;
	mad.lo.s32 	%r3, %r29, %r2, %r1;
	setp.ge.s32 	%p1, %r3, %r28;
	@%p1 bra 	$L__BB0_68;
	shl.b32 	%r31, %r1, 2;
	mov.u32 	%r32, shared_C;
	add.s32 	%r4, %r32, %r31;
	mov.u32 	%r33, %nctaid.x;
	mul.lo.s32 	%r5, %r2, %r33;
	add.s64 	%rd3, %rd1, 16;
	cvta.to.global.u64 	%rd4, %rd11;
	mov.b32 	%r76, 0;
	mov.u32 	%r77, %r3;
$L__BB0_2:
	setp.lt.s32 	%p2, %r27, 1;
	rem.s32 	%r8, %r77, %r27;
	sub.s32 	%r80, %r77, %r8;
	mov.b32 	%r34, 0;
	st.shared.u32 	[%r4], %r34;
	@%p2 bra 	$L__BB0_60;
	mad.lo.s32 	%r35, %r5, %r76, %r3;
	cvt.rn.f32.s32 	%f1, %r77;
	sub.s32 	%r36, %r35, %r8;
	add.s32 	%r37, %r36, 1;
	add.s32 	%r38, %r80, %r27;
	max.s32 	%r39, %r38, %r37;
	add.s32 	%r40, %r8, %r39;
	sub.s32 	%r10, %r40, %r35;
	and.b32  	%r11, %r10, 7;
	sub.s32 	%r41, %r35, %r40;
	setp.gt.u32 	%p3, %r41, -8;
	mov.f32 	%f176, 0f00000000;
	@%p3 bra 	$L__BB0_30;
	and.b32  	%r42, %r10, -8;
	neg.s32 	%r78, %r42;
	mov.f32 	%f176, 0f00000000;
$L__BB0_5:
	.pragma "nounroll";
	mul.wide.s32 	%rd14, %r80, 4;
	add.s64 	%rd15, %rd2, %rd14;
	add.s64 	%rd5, %rd15, 16;
	add.s64 	%rd6, %rd3, %rd14;
	ld.global.f32 	%f88, [%rd15];
	mul.f32 	%f3, %f88, %f1;
	cvt.rpi.f32.f32 	%f89, %f3;
	cvt.rzi.s32.f32 	%r43, %f89;
	and.b32  	%r44, %r43, 1;
	setp.eq.b32 	%p4, %r44, 1;
	@%p4 bra 	$L__BB0_7;
	ld.global.f32 	%f91, [%rd6+-16];
	add.f32 	%f155, %f3, %f91;
	bra.uni 	$L__BB0_8;
$L__BB0_7:
	ld.global.f32 	%f90, [%rd6+-16];
	sub.f32 	%f155, %f3, %f90;
$L__BB0_8:
	add.f32 	%f7, %f155, %f176;
	ld.global.f32 	%f92, [%rd5+-12];
	mul.f32 	%f8, %f92, %f1;
	cvt.rpi.f32.f32 	%f93, %f8;
	cvt.rzi.s32.f32 	%r45, %f93;
	and.b32  	%r46, %r45, 1;
	setp.eq.b32 	%p5, %r46, 1;
	not.pred 	%p6, %p5;
	@%p6 bra 	$L__BB0_10;
	ld.global.f32 	%f94, [%rd6+-12];
	sub.f32 	%f156, %f8, %f94;
	bra.uni 	$L__BB0_11;
$L__BB0_10:
	ld.global.f32 	%f95, [%rd6+-12];
	add.f32 	%f156, %f8, %f95;
$L__BB0_11:
	add.f32 	%f12, %f156, %f7;
	ld.global.f32 	%f96, [%rd5+-8];
	mul.f32 	%f13, %f96, %f1;
	cvt.rpi.f32.f32 	%f97, %f13;
	cvt.rzi.s32.f32 	%r47, %f97;
	and.b32  	%r48, %r47, 1;
	setp.eq.b32 	%p7, %r48, 1;
	not.pred 	%p8, %p7;
	@%p8 bra 	$L__BB0_13;
	ld.global.f32 	%f98, [%rd6+-8];
	sub.f32 	%f157, %f13, %f98;
	bra.uni 	$L__BB0_14;
$L__BB0_13:
	ld.global.f32 	%f99, [%rd6+-8];
	add.f32 	%f157, %f13, %f99;
$L__BB0_14:
	add.f32 	%f17, %f157, %f12;
	ld.global.f32 	%f100, [%rd5+-4];
	mul.f32 	%f18, %f100, %f1;
	cvt.rpi.f32.f32 	%f101, %f18;
	cvt.rzi.s32.f32 	%r49, %f101;
	and.b32  	%r50, %r49, 1;
	setp.eq.b32 	%p9, %r50, 1;
	not.pred 	%p10, %p9;
	@%p10 bra 	$L__BB0_16;
	ld.global.f32 	%f102, [%rd6+-4];
	sub.f32 	%f158, %f18, %f102;
	bra.uni 	$L__BB0_17;
$L__BB0_16:
	ld.global.f32 	%f103, [%rd6+-4];
	add.f32 	%f158, %f18, %f103;
$L__BB0_17:
	add.f32 	%f22, %f158, %f17;
	ld.global.f32 	%f104, [%rd5];
	mul.f32 	%f23, %f104, %f1;
	cvt.rpi.f32.f32 	%f105, %f23;
	cvt.rzi.s32.f32 	%r51, %f105;
	and.b32  	%r52, %r51, 1;
	setp.eq.b32 	%p11, %r52, 1;
	not.pred 	%p12, %p11;
	@%p12 bra 	$L__BB0_19;
	ld.global.f32 	%f106, [%rd6];
	sub.f32 	%f159, %f23, %f106;
	bra.uni 	$L__BB0_20;
$L__BB0_19:
	ld.global.f32 	%f107, [%rd6];
	add.f32 	%f159, %f23, %f107;
$L__BB0_20:
	add.f32 	%f27, %f159, %f22;
	ld.global.f32 	%f108, [%rd5+4];
	mul.f32 	%f28, %f108, %f1;
	cvt.rpi.f32.f32 	%f109, %f28;
	cvt.rzi.s32.f32 	%r53, %f109;
	and.b32  	%r54, %r53, 1;
	setp.eq.b32 	%p13, %r54, 1;
	not.pred 	%p14, %p13;
	@%p14 bra 	$L__BB0_22;
	ld.global.f32 	%f110, [%rd6+4];
	sub.f32 	%f160, %f28, %f110;
	bra.uni 	$L__BB0_23;
$L__BB0_22:
	ld.global.f32 	%f111, [%rd6+4];
	add.f32 	%f160, %f28, %f111;
$L__BB0_23:
	add.f32 	%f32, %f160, %f27;
	ld.global.f32 	%f112, [%rd5+8];
	mul.f32 	%f33, %f112, %f1;
	cvt.rpi.f32.f32 	%f113, %f33;
	cvt.rzi.s32.f32 	%r55, %f113;
	and.b32  	%r56, %r55, 1;
	setp.eq.b32 	%p15, %r56, 1;
	not.pred 	%p16, %p15;
	@%p16 bra 	$L__BB0_25;
	ld.global.f32 	%f114, [%rd6+8];
	sub.f32 	%f161, %f33, %f114;
	bra.uni 	$L__BB0_26;
$L__BB0_25:
	ld.global.f32 	%f115, [%rd6+8];
	add.f32 	%f161, %f33, %f115;
$L__BB0_26:
	add.f32 	%f37, %f161, %f32;
	ld.global.f32 	%f116, [%rd5+12];
	mul.f32 	%f38, %f116, %f1;
	cvt.rpi.f32.f32 	%f117, %f38;
	cvt.rzi.s32.f32 	%r57, %f117;
	and.b32  	%r58, %r57, 1;
	setp.eq.b32 	%p17, %r58, 1;
	not.pred 	%p18, %p17;
	@%p18 bra 	$L__BB0_28;
	ld.global.f32 	%f118, [%rd6+12];
	sub.f32 	%f162, %f38, %f118;
	bra.uni 	$L__BB0_29;
$L__BB0_28:
	ld.global.f32 	%f119, [%rd6+12];
	add.f32 	%f162, %f38, %f119;
$L__BB0_29:
	add.f32 	%f176, %f162, %f37;
	add.s32 	%r80, %r80, 8;
	add.s32 	%r78, %r78, 8;
	setp.ne.s32 	%p19, %r78, 0;
	@%p19 bra 	$L__BB0_5;
$L__BB0_30:
	setp.eq.s32 	%p20, %r11, 0;
	@%p20 bra 	$L__BB0_59;
	and.b32  	%r18, %r10, 3;
	setp.lt.u32 	%p21, %r11, 4;
	@%p21 bra 	$L__BB0_45;
	mul.wide.s32 	%rd16, %r80, 4;
	add.s64 	%rd7, %rd2, %rd16;
	ld.global.f32 	%f121, [%rd7];
	mul.f32 	%f45, %f121, %f1;
	cvt.rpi.f32.f32 	%f122, %f45;
	cvt.rzi.s32.f32 	%r59, %f122;
	and.b32  	%r60, %r59, 1;
	setp.eq.b32 	%p22, %r60, 1;
	not.pred 	%p23, %p22;
	add.s64 	%rd8, %rd1, %rd16;
	@%p23 bra 	$L__BB0_34;
	ld.global.f32 	%f123, [%rd8];
	sub.f32 	%f165, %f45, %f123;
	bra.uni 	$L__BB0_35;
$L__BB0_34:
	ld.global.f32 	%f124, [%rd8];
	add.f32 	%f165, %f45, %f124;
$L__BB0_35:
	add.f32 	%f49, %f165, %f176;
	ld.global.f32 	%f125, [%rd7+4];
	mul.f32 	%f50, %f125, %f1;
	cvt.rpi.f32.f32 	%f126, %f50;
	cvt.rzi.s32.f32 	%r61, %f126;
	and.b32  	%r62, %r61, 1;
	setp.eq.b32 	%p24, %r62, 1;
	not.pred 	%p25, %p24;
	@%p25 bra 	$L__BB0_37;
	ld.global.f32 	%f127, [%rd8+4];
	sub.f32 	%f166, %f50, %f127;
	bra.uni 	$L__BB0_38;
$L__BB0_37:
	ld.global.f32 	%f128, [%rd8+4];
	add.f32 	%f166, %f50, %f128;
$L__BB0_38:
	add.f32 	%f54, %f166, %f49;
	ld.global.f32 	%f129, [%rd7+8];
	mul.f32 	%f55, %f129, %f1;
	cvt.rpi.f32.f32 	%f130, %f55;
	cvt.rzi.s32.f32 	%r63, %f130;
	and.b32  	%r64, %r63, 1;
	setp.eq.b32 	%p26, %r64, 1;
	not.pred 	%p27, %p26;
	@%p27 bra 	$L__BB0_40;
	ld.global.f32 	%f131, [%rd8+8];
	sub.f32 	%f167, %f55, %f131;
	bra.uni 	$L__BB0_41;
$L__BB0_40:
	ld.global.f32 	%f132, [%rd8+8];
	add.f32 	%f167, %f55, %f132;
$L__BB0_41:
	add.f32 	%f59, %f167, %f54;
	ld.global.f32 	%f133, [%rd7+12];
	mul.f32 	%f60, %f133, %f1;
	cvt.rpi.f32.f32 	%f134, %f60;
	cvt.rzi.s32.f32 	%r65, %f134;
	and.b32  	%r66, %r65, 1;
	setp.eq.b32 	%p28, %r66, 1;
	not.pred 	%p29, %p28;
	@%p29 bra 	$L__BB0_43;
	ld.global.f32 	%f135, [%rd8+12];
	sub.f32 	%f168, %f60, %f135;
	bra.uni 	$L__BB0_44;
$L__BB0_43:
	ld.global.f32 	%f136, [%rd8+12];
	add.f32 	%f168, %f60, %f136;
$L__BB0_44:
	add.f32 	%f176, %f168, %f59;
	add.s32 	%r80, %r80, 4;
$L__BB0_45:
	setp.eq.s32 	%p30, %r18, 0;
	@%p30 bra 	$L__BB0_59;
	setp.eq.s32 	%p31, %r18, 1;
	@%p31 bra 	$L__BB0_54;
	mul.wide.s32 	%rd17, %r80, 4;
	add.s64 	%rd9, %rd2, %rd17;
	ld.global.f32 	%f138, [%rd9];
	mul.f32 	%f67, %f138, %f1;
	cvt.rpi.f32.f32 	%f139, %f67;
	cvt.rzi.s32.f32 	%r67, %f139;
	and.b32  	%r68, %r67, 1;
	setp.eq.b32 	%p32, %r68, 1;
	not.pred 	%p33, %p32;
	add.s64 	%rd10, %rd1, %rd17;
	@%p33 bra 	$L__BB0_49;
	ld.global.f32 	%f140, [%rd10];
	sub.f32 	%f171, %f67, %f140;
	bra.uni 	$L__BB0_50;
$L__BB0_49:
	ld.global.f32 	%f141, [%rd10];
	add.f32 	%f171, %f67, %f141;
$L__BB0_50:
	add.f32 	%f71, %f171, %f176;
	ld.global.f32 	%f142, [%rd9+4];
	mul.f32 	%f72, %f142, %f1;
	cvt.rpi.f32.f32 	%f143, %f72;
	cvt.rzi.s32.f32 	%r69, %f143;
	and.b32  	%r70, %r69, 1;
	setp.eq.b32 	%p34, %r70, 1;
	not.pred 	%p35, %p34;
	@%p35 bra 	$L__BB0_52;
	ld.global.f32 	%f144, [%rd10+4];
	sub.f32 	%f172, %f72, %f144;
	bra.uni 	$L__BB0_53;
$L__BB0_52:
	ld.global.f32 	%f145, [%rd10+4];
	add.f32 	%f172, %f72, %f145;
$L__BB0_53:
	add.f32 	%f176, %f172, %f71;
	add.s32 	%r80, %r80, 2;
$L__BB0_54:
	and.b32  	%r71, %r10, 1;
	setp.eq.b32 	%p36, %r71, 1;
	not.pred 	%p37, %p36;
	@%p37 bra 	$L__BB0_59;
	mul.wide.s32 	%rd18, %r80, 4;
	add.s64 	%rd19, %rd2, %rd18;
	ld.global.f32 	%f146, [%rd19];
	mul.f32 	%f79, %f146, %f1;
	cvt.rpi.f32.f32 	%f147, %f79;
	cvt.rzi.s32.f32 	%r72, %f147;
	and.b32  	%r73, %r72, 1;
	setp.eq.b32 	%p38, %r73, 1;
	not.pred 	%p39, %p38;
	@%p39 bra 	$L__BB0_57;
	add.s64 	%rd21, %rd1, %rd18;
	ld.global.f32 	%f148, [%rd21];
	sub.f32 	%f175, %f79, %f148;
	bra.uni 	$L__BB0_58;
$L__BB0_57:
	add.s64 	%rd23, %rd1, %rd18;
	ld.global.f32 	%f149, [%rd23];
	add.f32 	%f175, %f79, %f149;
$L__BB0_58:
	add.f32 	%f176, %f175, %f176;
$L__BB0_59:
	st.shared.f32 	[%r4], %f176;
$L__BB0_60:
	setp.lt.u32 	%p40, %r2, 2;
	bar.sync 	0;
	@%p40 bra 	$L__BB0_65;
	mov.u32 	%r83, %r2;
$L__BB0_62:
	shr.u32 	%r24, %r83, 1;
	setp.ge.u32 	%p41, %r1, %r24;
	@%p41 bra 	$L__BB0_64;
	shl.b32 	%r74, %r24, 2;
	add.s32 	%r75, %r4, %r74;
	ld.shared.f32 	%f150, [%r75];
	ld.shared.f32 	%f151, [%r4];
	add.f32 	%f152, %f150, %f151;
	st.shared.f32 	[%r4], %f152;
$L__BB0_64:
	bar.sync 	0;
	setp.gt.u32 	%p42, %r83, 3;
	mov.u32 	%r83, %r24;
	@%p42 bra 	$L__BB0_62;
$L__BB0_65:
	setp.ne.s32 	%p43, %r1, 0;
	@%p43 bra 	$L__BB0_67;
	ld.shared.f32 	%f153, [shared_C];
	mul.wide.s32 	%rd24, %r77, 4;
	add.s64 	%rd25, %rd4, %rd24;
	st.global.f32 	[%rd25], %f153;
$L__BB0_67:
	add.s32 	%r77, %r77, %r5;
	setp.lt.s32 	%p44, %r77, %r28;
	add.s32 	%r76, %r76, 1;
	@%p44 bra 	$L__BB0_2;
$L__BB0_68:
	ret;

}


// ===== COMPILED SASS (sm_100) =====

	.target	sm_100

	.elftype	@"ET_EXEC"


//--------------------- .note.nv.tkinfo           --------------------------
	.section	.note.nv.tkinfo,"",@"SHT_NOTE"
	.sectionflags	@"SHF_NOTE_NV_TKINFO"
	.tkinfo
        /*0018*/ 	.word	0x00000002
        /*0030*/ 	.string	""
        /*0030*/ 	.string	"ptxas"
        /*0030*/ 	.string	"Cuda compilation tools, release 13.0, V13.0.88"
        /*0030*/ 	.string	"Build cuda_13.0.r13.0/compiler.36424714_0"
        /*0030*/ 	.string	"-arch sm_100 -m 64 "



//--------------------- .note.nv.cuinfo           --------------------------
	.section	.note.nv.cuinfo,"",@"SHT_NOTE"
	.sectionflags	@"SHF_NOTE_NV_CUINFO"
        /*0018*/ 	.short	0x0002
        /*001a*/ 	.short	0x0064
        /*001c*/ 	.short	0x0082
	.zero		2


//--------------------- .nv.info                  --------------------------
	.section	.nv.info,"",@"SHT_CUDA_INFO"
	.align	4


	//----- nvinfo : EIATTR_REGCOUNT
	.align		4
        /*0000*/ 	.byte	0x04, 0x2f
        /*0002*/ 	.short	(.L_1 - .L_0)
	.align		4
.L_0:
        /*0004*/ 	.word	index@(_Z14cuda_compute_CPfS_S_iii)
        /*0008*/ 	.word	0x00000020


	//----- nvinfo : EIATTR_FRAME_SIZE
	.align		4
.L_1:
        /*000c*/ 	.byte	0x04, 0x11
        /*000e*/ 	.short	(.L_3 - .L_2)
	.align		4
.L_2:
        /*0010*/ 	.word	index@(_Z14cuda_compute_CPfS_S_iii)
        /*0014*/ 	.word	0x00000000


	//----- nvinfo : EIATTR_MIN_STACK_SIZE
	.align		4
.L_3:
        /*0018*/ 	.byte	0x04, 0x12
        /*001a*/ 	.short	(.L_5 - .L_4)
	.align		4
.L_4:
        /*001c*/ 	.word	index@(_Z14cuda_compute_CPfS_S_iii)
        /*0020*/ 	.word	0x00000000
.L_5:


//--------------------- .nv.compat                --------------------------
	.section	.nv.compat,"",@"SHT_CUDA_COMPAT_INFO"
	.align	4
        /*0000*/ 	.byte	0x02, 0x09, 0x00, 0x00, 0x02, 0x02, 0x01, 0x00, 0x02, 0x05, 0x05, 0x00, 0x03, 0x07, 0x01, 0x01
        /*0010*/ 	.byte	0x02, 0x03, 0x00, 0x00, 0x02, 0x06, 0x01, 0x00, 0x04, 0x0b, 0x08, 0x00, 0x09, 0x00, 0x00, 0x00
        /*0020*/ 	.byte	0x00, 0x00, 0x00, 0x00


//--------------------- .nv.info._Z14cuda_compute_CPfS_S_iii --------------------------
	.section	.nv.info._Z14cuda_compute_CPfS_S_iii,"",@"SHT_CUDA_INFO"
	.sectionflags	@""
	.align	4


	//----- nvinfo : EIATTR_CUDA_API_VERSION
	.align		4
        /*0000*/ 	.byte	0x04, 0x37
        /*0002*/ 	.short	(.L_7 - .L_6)
.L_6:
        /*0004*/ 	.word	0x00000082


	//----- nvinfo : EIATTR_KPARAM_INFO
	.align		4
.L_7:
        /*0008*/ 	.byte	0x04, 0x17
        /*000a*/ 	.short	(.L_9 - .L_8)
.L_8:
        /*000c*/ 	.word	0x00000000
        /*0010*/ 	.short	0x0005
        /*0012*/ 	.short	0x0020
        /*0014*/ 	.byte	0x00, 0xf0, 0x11, 0x00


	//----- nvinfo : EIATTR_KPARAM_INFO
	.align		4
.L_9:
        /*0018*/ 	.byte	0x04, 0x17
        /*001a*/ 	.short	(.L_11 - .L_10)
.L_10:
        /*001c*/ 	.word	0x00000000
        /*0020*/ 	.short	0x0004
        /*0022*/ 	.short	0x001c
        /*0024*/ 	.byte	0x00, 0xf0, 0x11, 0x00


	//----- nvinfo : EIATTR_KPARAM_INFO
	.align		4
.L_11:
        /*0028*/ 	.byte	0x04, 0x17
        /*002a*/ 	.short	(.L_13 - .L_12)
.L_12:
        /*002c*/ 	.word	0x00000000
        /*0030*/ 	.short	0x0003
        /*0032*/ 	.short	0x0018
        /*0034*/ 	.byte	0x00, 0xf0, 0x11, 0x00


	//----- nvinfo : EIATTR_KPARAM_INFO
	.align		4
.L_13:
        /*0038*/ 	.byte	0x04, 0x17
        /*003a*/ 	.short	(.L_15 - .L_14)
.L_14:
        /*003c*/ 	.word	0x00000000
        /*0040*/ 	.short	0x0002
        /*0042*/ 	.short	0x0010
        /*0044*/ 	.byte	0x00, 0xf5, 0x21, 0x00


	//----- nvinfo : EIATTR_KPARAM_INFO
	.align		4
.L_15:
        /*0048*/ 	.byte	0x04, 0x17
        /*004a*/ 	.short	(.L_17 - .L_16)
.L_16:
        /*004c*/ 	.word	0x00000000
        /*0050*/ 	.short	0x0001
        /*0052*/ 	.short	0x0008
        /*0054*/ 	.byte	0x00, 0xf5, 0x21, 0x00


	//----- nvinfo : EIATTR_KPARAM_INFO
	.align		4
.L_17:
        /*0058*/ 	.byte	0x04, 0x17
        /*005a*/ 	.short	(.L_19 - .L_18)
.L_18:
        /*005c*/ 	.word	0x00000000
        /*0060*/ 	.short	0x0000
        /*0062*/ 	.short	0x0000
        /*0064*/ 	.byte	0x00, 0xf5, 0x21, 0x00


	//----- nvinfo : EIATTR_SPARSE_MMA_MASK
	.align		4
.L_19:
        /*0068*/ 	.byte	0x03, 0x50
        /*006a*/ 	.short	0x0000


	//----- nvinfo : EIATTR_MAXREG_COUNT
	.align		4
        /*006c*/ 	.byte	0x03, 0x1b
        /*006e*/ 	.short	0x00ff


	//----- nvinfo : EIATTR_NUM_BARRIERS
	.align		4
        /*0070*/ 	.byte	0x02, 0x4c
        /*0072*/ 	.byte	0x01
	.zero		1


	//----- nvinfo : EIATTR_MERCURY_ISA_VERSION
	.align		4
        /*0074*/ 	.byte	0x03, 0x5f
        /*0076*/ 	.short	0x0101


	//----- nvinfo : EIATTR_VRC_CTA_INIT_COUNT
	.align		4
        /*0078*/ 	.byte	0x02, 0x4a
	.zero		1
	.zero		1


	//----- nvinfo : EIATTR_EXIT_INSTR_OFFSETS
	.align		4
        /*007c*/ 	.byte	0x04, 0x1c
        /*007e*/ 	.short	(.L_21 - .L_20)


	//   ....[0]....
.L_20:
        /*0080*/ 	.word	0x00000070


	//   ....[1]....
        /*0084*/ 	.word	0x000010d0


	//----- nvinfo : EIATTR_CRS_STACK_SIZE
	.align		4
.L_21:
        /*0088*/ 	.byte	0x04, 0x1e
        /*008a*/ 	.short	(.L_23 - .L_22)
.L_22:
        /*008c*/ 	.word	0x00000000


	//----- nvinfo : EIATTR_CBANK_PARAM_SIZE
	.align		4
.L_23:
        /*0090*/ 	.byte	0x03, 0x19
        /*0092*/ 	.short	0x0024


	//----- nvinfo : EIATTR_PARAM_CBANK
	.align		4
        /*0094*/ 	.byte	0x04, 0x0a
        /*0096*/ 	.short	(.L_25 - .L_24)
	.align		4
.L_24:
        /*0098*/ 	.word	index@(.nv.constant0._Z14cuda_compute_CPfS_S_iii)
        /*009c*/ 	.short	0x0380
        /*009e*/ 	.short	0x0024


	//----- nvinfo : EIATTR_SW_WAR
	.align		4
.L_25:
        /*00a0*/ 	.byte	0x04, 0x36
        /*00a2*/ 	.short	(.L_27 - .L_26)
.L_26:
        /*00a4*/ 	.word	0x00000008
.L_27:


//--------------------- .nv.callgraph             --------------------------
	.section	.nv.callgraph,"",@"SHT_CUDA_CALLGRAPH"
	.align	4
	.sectionentsize	8
	.align		4
        /*0000*/ 	.word	0x00000000
	.align		4
        /*0004*/ 	.word	0xffffffff
	.align		4
        /*0008*/ 	.word	0x00000000
	.align		4
        /*000c*/ 	.word	0xfffffffe
	.align		4
        /*0010*/ 	.word	0x00000000
	.align		4
        /*0014*/ 	.word	0xfffffffd
	.align		4
        /*0018*/ 	.word	0x00000000
	.align		4
        /*001c*/ 	.word	0xfffffffc


//--------------------- .text._Z14cuda_compute_CPfS_S_iii --------------------------
	.section	.text._Z14cuda_compute_CPfS_S_iii,"ax",@progbits
	.align	128
        .global         _Z14cuda_compute_CPfS_S_iii
        .type           _Z14cuda_compute_CPfS_S_iii,@function
        .size           _Z14cuda_compute_CPfS_S_iii,(.L_x_14 - _Z14cuda_compute_CPfS_S_iii)
        .other          _Z14cuda_compute_CPfS_S_iii,@"STO_CUDA_ENTRY STV_DEFAULT"
_Z14cuda_compute_CPfS_S_iii:
.text._Z14cuda_compute_CPfS_S_iii:
[----:B------:R-:W-:Y:S01]  /*0000*/  LDC R1, c[0x0][0x37c] ;  /* 0x0000df00ff017b82 */ /* 0x000fe20000000800 */
[----:B------:R-:W0:Y:S07]  /*0010*/  S2R R0, SR_TID.X ;  /* 0x0000000000007919 */ /* 0x000e2e0000002100 */
[----:B------:R-:W0:Y:S01]  /*0020*/  S2UR UR4, SR_CTAID.X ;  /* 0x00000000000479c3 */ /* 0x000e220000002500 */
[----:B------:R-:W1:Y:S07]  /*0030*/  LDCU UR5, c[0x0][0x3a0] ;  /* 0x00007400ff0577ac */ /* 0x000e6e0008000800 */
[----:B------:R-:W0:Y:S02]  /*0040*/  LDC R9, c[0x0][0x360] ;  /* 0x0000d800ff097b82 */ /* 0x000e240000000800 */
[----:B0-----:R-:W-:-:S05]  /*0050*/  IMAD R8, R9, UR4, R0 ;  /* 0x0000000409087c24 */ /* 0x001fca000f8e0200 */
[----:B-1----:R-:W-:-:S13]  /*0060*/  ISETP.GE.AND P0, PT, R8, UR5, PT ;  /* 0x0000000508007c0c */ /* 0x002fda000bf06270 */
[----:B------:R-:W-:Y:S05]  /*0070*/  @P0 EXIT ;  /* 0x000000000000094d */ /* 0x000fea0003800000 */
[----:B------:R-:W0:Y:S01]  /*0080*/  S2UR UR5, SR_CgaCtaId ;  /* 0x00000000000579c3 */ /* 0x000e220000008800 */
[----:B------:R-:W1:Y:S01]  /*0090*/  LDCU.64 UR6, c[0x0][0x388] ;  /* 0x00007100ff0677ac */ /* 0x000e620008000a00 */
[----:B------:R-:W-:Y:S01]  /*00a0*/  MOV R10, R8 ;  /* 0x00000008000a7202 */ /* 0x000fe20000000f00 */
[----:B------:R-:W2:Y:S01]  /*00b0*/  LDCU UR8, c[0x0][0x370] ;  /* 0x00006e00ff0877ac */ /* 0x000ea20008000800 */
[----:B------:R-:W-:Y:S01]  /*00c0*/  UMOV UR4, 0x400 ;  /* 0x0000040000047882 */ /* 0x000fe20000000000 */
[----:B------:R-:W3:Y:S01]  /*00d0*/  LDCU.64 UR10, c[0x0][0x358] ;  /* 0x00006b00ff0a77ac */ /* 0x000ee20008000a00 */
[----:B-1----:R-:W-:Y:S01]  /*00e0*/  UIADD3 UR6, UP0, UPT, UR6, 0x10, URZ ;  /* 0x0000001006067890 */ /* 0x002fe2000ff1e0ff */
[----:B--2---:R-:W-:Y:S01]  /*00f0*/  IMAD R11, R9, UR8, RZ ;  /* 0x00000008090b7c24 */ /* 0x004fe2000f8e02ff */
[----:B0-----:R-:W-:Y:S02]  /*0100*/  ULEA UR4, UR5, UR4, 0x18 ;  /* 0x0000000405047291 */ /* 0x001fe4000f8ec0ff */
[----:B------:R-:W-:-:S04]  /*0110*/  UIADD3.X UR5, UPT, UPT, URZ, UR7, URZ, UP0, !UPT ;  /* 0x00000007ff057290 */ /* 0x000fc800087fe4ff */
[----:B------:R-:W-:Y:S01]  /*0120*/  LEA R12, R0, UR4, 0x2 ;  /* 0x00000004000c7c11 */ /* 0x000fe2000f8e10ff */
[----:B---3--:R-:W-:-:S07]  /*0130*/  UMOV UR4, URZ ;  /* 0x000000ff00047c82 */ /* 0x008fce0008000000 */
.L_x_12:
[----:B0-----:R-:W0:Y:S01]  /*0140*/  LDC R5, c[0x0][0x398] ;  /* 0x0000e600ff057b82 */ /* 0x001e220000000800 */
[----:B------:R-:W-:Y:S01]  /*0150*/  IABS R13, R10 ;  /* 0x0000000a000d7213 */ /* 0x000fe20000000000 */
[----:B------:R1:W-:Y:S01]  /*0160*/  STS [R12], RZ ;  /* 0x000000ff0c007388 */ /* 0x0003e20000000800 */
[----:B------:R-:W-:Y:S02]  /*0170*/  ISETP.GE.AND P2, PT, R10, RZ, PT ;  /* 0x000000ff0a00720c */ /* 0x000fe40003f46270 */
[----:B0-----:R-:W-:-:S04]  /*0180*/  IABS R6, R5 ;  /* 0x0000000500067213 */ /* 0x001fc80000000000 */
[----:B------:R-:W0:Y:S08]  /*0190*/  I2F.RP R4, R6 ;  /* 0x0000000600047306 */ /* 0x000e300000209400 */
[----:B0-----:R-:W0:Y:S02]  /*01a0*/  MUFU.RCP R4, R4 ;  /* 0x0000000400047308 */ /* 0x001e240000001000 */
[----:B0-----:R-:W-:-:S06]  /*01b0*/  IADD3 R2, PT, PT, R4, 0xffffffe, RZ ;  /* 0x0ffffffe04027810 */ /* 0x001fcc0007ffe0ff */
[----:B------:R0:W2:Y:S02]  /*01c0*/  F2I.FTZ.U32.TRUNC.NTZ R3, R2 ;  /* 0x0000000200037305 */ /* 0x0000a4000021f000 */
[----:B0-----:R-:W-:Y:S01]  /*01d0*/  HFMA2 R2, -RZ, RZ, 0, 0 ;  /* 0x00000000ff027431 */ /* 0x001fe200000001ff */
[----:B--2---:R-:W-:-:S05]  /*01e0*/  IADD3 R7, PT, PT, RZ, -R3, RZ ;  /* 0x80000003ff077210 */ /* 0x004fca0007ffe0ff */
[----:B------:R-:W-:-:S04]  /*01f0*/  IMAD R7, R7, R6, RZ ;  /* 0x0000000607077224 */ /* 0x000fc800078e02ff */
[----:B------:R-:W-:-:S04]  /*0200*/  IMAD.HI.U32 R3, R3, R7, R2 ;  /* 0x0000000703037227 */ /* 0x000fc800078e0002 */
[----:B------:R-:W-:-:S04]  /*0210*/  IMAD.MOV.U32 R7, RZ, RZ, R13 ;  /* 0x000000ffff077224 */ /* 0x000fc800078e000d */
[----:B------:R-:W-:-:S05]  /*0220*/  IMAD.HI.U32 R3, R3, R7, RZ ;  /* 0x0000000703037227 */ /* 0x000fca00078e00ff */
[----:B------:R-:W-:-:S05]  /*0230*/  IADD3 R3, PT, PT, -R3, RZ, RZ ;  /* 0x000000ff03037210 */ /* 0x000fca0007ffe1ff */
[----:B------:R-:W-:-:S05]  /*0240*/  IMAD R3, R6, R3, R7 ;  /* 0x0000000306037224 */ /* 0x000fca00078e0207 */
[----:B------:R-:W-:-:S13]  /*0250*/  ISETP.GT.U32.AND P0, PT, R6, R3, PT ;  /* 0x000000030600720c */ /* 0x000fda0003f04070 */
[----:B------:R-:W-:Y:S02]  /*0260*/  @!P0 IADD3 R3, PT, PT, R3, -R6, RZ ;  /* 0x8000000603038210 */ /* 0x000fe40007ffe0ff */
[----:B------:R-:W-:Y:S02]  /*0270*/  ISETP.NE.AND P0, PT, R5, RZ, PT ;  /* 0x000000ff0500720c */ /* 0x000fe40003f05270 */
[----:B------:R-:W-:-:S13]  /*0280*/  ISETP.GT.U32.AND P1, PT, R6, R3, PT ;  /* 0x000000030600720c */ /* 0x000fda0003f24070 */
[----:B------:R-:W-:Y:S02]  /*0290*/  @!P1 IADD3 R3, PT, PT, R3, -R6, RZ ;  /* 0x8000000603039210 */ /* 0x000fe40007ffe0ff */
[----:B------:R-:W-:-:S03]  /*02a0*/  ISETP.GE.AND P1, PT, R5, 0x1, PT ;  /* 0x000000010500780c */ /* 0x000fc60003f26270 */
[----:B------:R-:W-:Y:S01]  /*02b0*/  @!P2 IMAD.MOV R3, RZ, RZ, -R3 ;  /* 0x000000ffff03a224 */ /* 0x000fe200078e0a03 */
[----:B------:R-:W-:-:S09]  /*02c0*/  @!P0 LOP3.LUT R3, RZ, R5, RZ, 0x33, !PT ;  /* 0x00000005ff038212 */ /* 0x000fd200078e33ff */
[----:B-1----:R-:W-:Y:S05]  /*02d0*/  @!P1 BRA `(.L_x_0) ;  /* 0x0000000c00089947 */ /* 0x002fea0003800000 */
[----:B------:R-:W-:Y:S01]  /*02e0*/  IMAD R2, R11, UR4, R8 ;  /* 0x000000040b027c24 */ /* 0x000fe2000f8e0208 */
[-C--:B------:R-:W-:Y:S01]  /*02f0*/  IADD3 R15, PT, PT, -R3, R10.reuse, RZ ;  /* 0x0000000a030f7210 */ /* 0x080fe20007ffe1ff */
[----:B------:R-:W-:Y:S01]  /*0300*/  BSSY.RECONVERGENT B0, `(.L_x_1) ;  /* 0x0000060000007945 */ /* 0x000fe20003800200 */
[----:B------:R-:W-:Y:S02]  /*0310*/  I2FP.F32.S32 R14, R10 ;  /* 0x0000000a000e7245 */ /* 0x000fe40000201400 */
[----:B------:R-:W-:Y:S02]  /*0320*/  IADD3 R4, PT, PT, R2, 0x1, -R3 ;  /* 0x0000000102047810 */ /* 0x000fe40007ffe803 */
[----:B------:R-:W-:Y:S02]  /*0330*/  MOV R17, RZ ;  /* 0x000000ff00117202 */ /* 0x000fe40000000f00 */
[----:B------:R-:W-:-:S04]  /*0340*/  VIADDMNMX R4, R15, R5, R4, !PT ;  /* 0x000000050f047246 */ /* 0x000fc80007800104 */
[----:B------:R-:W-:-:S04]  /*0350*/  IADD3 R3, PT, PT, R3, R4, RZ ;  /* 0x0000000403037210 */ /* 0x000fc80007ffe0ff */
[C---:B------:R-:W-:Y:S01]  /*0360*/  IADD3 R13, PT, PT, -R2.reuse, R3, RZ ;  /* 0x00000003020d7210 */ /* 0x040fe20007ffe1ff */
[----:B------:R-:W-:-:S03]  /*0370*/  IMAD.IADD R2, R2, 0x1, -R3 ;  /* 0x0000000102027824 */ /* 0x000fc600078e0a03 */
[----:B------:R-:W-:Y:S02]  /*0380*/  LOP3.LUT R26, R13, 0x7, RZ, 0xc0, !PT ;  /* 0x000000070d1a7812 */ /* 0x000fe400078ec0ff */
[----:B------:R-:W-:Y:S02]  /*0390*/  ISETP.GT.U32.AND P1, PT, R2, -0x8, PT ;  /* 0xfffffff80200780c */ /* 0x000fe40003f24070 */
[----:B------:R-:W-:-:S11]  /*03a0*/  ISETP.NE.AND P0, PT, R26, RZ, PT ;  /* 0x000000ff1a00720c */ /* 0x000fd60003f05270 */
[----:B------:R-:W-:Y:S05]  /*03b0*/  @P1 BRA `(.L_x_2) ;  /* 0x0000000400501947 */ /* 0x000fea0003800000 */
[----:B------:R-:W0:Y:S01]  /*03c0*/  LDC.64 R2, c[0x0][0x380] ;  /* 0x0000e000ff027b82 */ /* 0x000e220000000a00 */
[----:B------:R-:W-:Y:S02]  /*03d0*/  LOP3.LUT R16, R13, 0xfffffff8, RZ, 0xc0, !PT ;  /* 0xfffffff80d107812 */ /* 0x000fe400078ec0ff */
[----:B------:R-:W-:Y:S02]  /*03e0*/  MOV R17, RZ ;  /* 0x000000ff00117202 */ /* 0x000fe40000000f00 */
[----:B------:R-:W-:-:S07]  /*03f0*/  IADD3 R16, PT, PT, -R16, RZ, RZ ;  /* 0x000000ff10107210 */ /* 0x000fce0007ffe1ff */
.L_x_3:
[----:B0-----:R-:W-:-:S05]  /*0400*/  IMAD.WIDE R4, R15, 0x4, R2 ;  /* 0x000000040f047825 */ /* 0x001fca00078e0202 */
[----:B------:R-:W2:Y:S01]  /*0410*/  LDG.E R19, desc[UR10][R4.64] ;  /* 0x0000000a04137981 */ /* 0x000ea2000c1e1900 */
[----:B------:R-:W-:Y:S01]  /*0420*/  MOV R7, UR5 ;  /* 0x0000000500077c02 */ /* 0x000fe20008000f00 */
[----:B------:R-:W-:Y:S02]  /*0430*/  IMAD.U32 R6, RZ, RZ, UR6 ;  /* 0x00000006ff067e24 */ /* 0x000fe4000f8e00ff */
[----:B------:R-:W3:Y:S02]  /*0440*/  LDG.E R25, desc[UR10][R4.64+0x4] ;  /* 0x0000040a04197981 */ /* 0x000ee4000c1e1900 */
[----:B------:R-:W-:Y:S02]  /*0450*/  IMAD.WIDE R6, R15, 0x4, R6 ;  /* 0x000000040f067825 */ /* 0x000fe400078e0206 */
[----:B------:R-:W4:Y:S04]  /*0460*/  LDG.E R21, desc[UR10][R4.64+0x8] ;  /* 0x0000080a04157981 */ /* 0x000f28000c1e1900 */
[----:B------:R-:W5:Y:S04]  /*0470*/  LDG.E R23, desc[UR10][R6.64+-0x10] ;  /* 0xfffff00a06177981 */ /* 0x000f68000c1e1900 */
[----:B------:R-:W4:Y:S04]  /*0480*/  LDG.E R20, desc[UR10][R6.64+-0xc] ;  /* 0xfffff40a06147981 */ /* 0x000f28000c1e1900 */
[----:B------:R-:W4:Y:S04]  /*0490*/  LDG.E R18, desc[UR10][R6.64+-0x8] ;  /* 0xfffff80a06127981 */ /* 0x000f28000c1e1900 */
[----:B------:R-:W4:Y:S01]  /*04a0*/  LDG.E R27, desc[UR10][R6.64] ;  /* 0x0000000a061b7981 */ /* 0x000f22000c1e1900 */
[----:B--2---:R-:W-:-:S03]  /*04b0*/  FMUL R28, R14, R19 ;  /* 0x000000130e1c7220 */ /* 0x004fc60000400000 */
[----:B------:R-:W2:Y:S01]  /*04c0*/  LDG.E R19, desc[UR10][R4.64+0xc] ;  /* 0x00000c0a04137981 */ /* 0x000ea2000c1e1900 */
[----:B------:R-:W0:Y:S02]  /*04d0*/  F2I.CEIL.NTZ R22, R28 ;  /* 0x0000001c00167305 */ /* 0x000e24000020b100 */
[----:B0-----:R-:W-:-:S04]  /*04e0*/  LOP3.LUT R22, R22, 0x1, RZ, 0xc0, !PT ;  /* 0x0000000116167812 */ /* 0x001fc800078ec0ff */
[----:B------:R-:W-:-:S13]  /*04f0*/  ISETP.NE.U32.AND P1, PT, R22, 0x1, PT ;  /* 0x000000011600780c */ /* 0x000fda0003f25070 */
[C-C-:B-----5:R-:W-:Y:S01]  /*0500*/  @P1 FADD R24, R28.reuse, R23.reuse ;  /* 0x000000171c181221 */ /* 0x160fe20000000000 */
[----:B------:R-:W-:Y:S02]  /*0510*/  @!P1 FADD R24, R28, -R23 ;  /* 0x800000171c189221 */ /* 0x000fe40000000000 */
[----:B------:R-:W5:Y:S01]  /*0520*/  LDG.E R23, desc[UR10][R6.64+-0x4] ;  /* 0xfffffc0a06177981 */ /* 0x000f62000c1e1900 */
[----:B---3--:R-:W-:-:S04]  /*0530*/  FMUL R25, R14, R25 ;  /* 0x000000190e197220 */ /* 0x008fc80000400000 */
[----:B------:R-:W0:Y:S01]  /*0540*/  F2I.CEIL.NTZ R22, R25 ;  /* 0x0000001900167305 */ /* 0x000e22000020b100 */
[----:B----4-:R-:W-:Y:S01]  /*0550*/  FMUL R21, R14, R21 ;  /* 0x000000150e157220 */ /* 0x010fe20000400000 */
[----:B0-----:R-:W-:-:S04]  /*0560*/  LOP3.LUT R22, R22, 0x1, RZ, 0xc0, !PT ;  /* 0x0000000116167812 */ /* 0x001fc800078ec0ff */
[----:B------:R-:W-:Y:S02]  /*0570*/  ISETP.NE.U32.AND P1, PT, R22, 0x1, PT ;  /* 0x000000011600780c */ /* 0x000fe40003f25070 */
[----:B------:R-:W0:Y:S02]  /*0580*/  F2I.CEIL.NTZ R22, R21 ;  /* 0x0000001500167305 */ /* 0x000e24000020b100 */
[----:B0-----:R-:W-:-:S04]  /*0590*/  LOP3.LUT R22, R22, 0x1, RZ, 0xc0, !PT ;  /* 0x0000000116167812 */ /* 0x001fc800078ec0ff */
[----:B------:R-:W-:-:S05]  /*05a0*/  ISETP.NE.U32.AND P2, PT, R22, 0x1, PT ;  /* 0x000000011600780c */ /* 0x000fca0003f45070 */
[C-C-:B------:R-:W-:Y:S01]  /*05b0*/  @!P1 FADD R22, R25.reuse, -R20.reuse ;  /* 0x8000001419169221 */ /* 0x140fe20000000000 */
[----:B------:R-:W-:Y:S02]  /*05c0*/  @P1 FADD R22, R25, R20 ;  /* 0x0000001419161221 */ /* 0x000fe40000000000 */
[----:B------:R-:W3:Y:S05]  /*05d0*/  LDG.E R25, desc[UR10][R4.64+0x1c] ;  /* 0x00001c0a04197981 */ /* 0x000eea000c1e1900 */
[C-C-:B------:R-:W-:Y:S01]  /*05e0*/  @!P2 FADD R20, R21.reuse, -R18.reuse ;  /* 0x800000121514a221 */ /* 0x140fe20000000000 */
[----:B------:R-:W-:Y:S02]  /*05f0*/  @P2 FADD R20, R21, R18 ;  /* 0x0000001215142221 */ /* 0x000fe40000000000 */
[----:B------:R-:W4:Y:S01]  /*0600*/  LDG.E R21, desc[UR10][R4.64+0x14] ;  /* 0x0000140a04157981 */ /* 0x000f22000c1e1900 */
[----:B------:R-:W-:-:S03]  /*0610*/  FADD R29, R24, R17 ;  /* 0x00000011181d7221 */ /* 0x000fc60000000000 */
[----:B------:R-:W3:Y:S01]  /*0620*/  LDG.E R17, desc[UR10][R6.64+0x4] ;  /* 0x0000040a06117981 */ /* 0x000ee2000c1e1900 */
[----:B------:R-:W-:-:S03]  /*0630*/  FADD R29, R29, R22 ;  /* 0x000000161d1d7221 */ /* 0x000fc60000000000 */
[----:B------:R-:W3:Y:S04]  /*0640*/  LDG.E R22, desc[UR10][R6.64+0x8] ;  /* 0x0000080a06167981 */ /* 0x000ee8000c1e1900 */
[----:B------:R-:W3:Y:S01]  /*0650*/  LDG.E R24, desc[UR10][R6.64+0xc] ;  /* 0x00000c0a06187981 */ /* 0x000ee2000c1e1900 */
[----:B--2---:R-:W-:-:S03]  /*0660*/  FMUL R28, R14, R19 ;  /* 0x000000130e1c7220 */ /* 0x004fc60000400000 */
[----:B------:R-:W2:Y:S01]  /*0670*/  LDG.E R19, desc[UR10][R4.64+0x10] ;  /* 0x0000100a04137981 */ /* 0x000ea2000c1e1900 */
[----:B------:R-:W0:Y:S02]  /*0680*/  F2I.CEIL.NTZ R18, R28 ;  /* 0x0000001c00127305 */ /* 0x000e24000020b100 */
[----:B0-----:R-:W-:-:S04]  /*0690*/  LOP3.LUT R18, R18, 0x1, RZ, 0xc0, !PT ;  /* 0x0000000112127812 */ /* 0x001fc800078ec0ff */
[----:B------:R-:W-:-:S13]  /*06a0*/  ISETP.NE.U32.AND P1, PT, R18, 0x1, PT ;  /* 0x000000011200780c */ /* 0x000fda0003f25070 */
[C-C-:B-----5:R-:W-:Y:S01]  /*06b0*/  @!P1 FADD R18, R28.reuse, -R23.reuse ;  /* 0x800000171c129221 */ /* 0x160fe20000000000 */
[----:B------:R-:W-:Y:S02]  /*06c0*/  @P1 FADD R18, R28, R23 ;  /* 0x000000171c121221 */ /* 0x000fe40000000000 */
[----:B------:R4:W5:Y:S01]  /*06d0*/  LDG.E R23, desc[UR10][R4.64+0x18] ;  /* 0x0000180a04177981 */ /* 0x000962000c1e1900 */
[----:B------:R-:W-:Y:S01]  /*06e0*/  IADD3 R16, PT, PT, R16, 0x8, RZ ;  /* 0x0000000810107810 */ /* 0x000fe20007ffe0ff */
[----:B----4-:R-:W-:-:S04]  /*06f0*/  FMUL R4, R14, R21 ;  /* 0x000000150e047220 */ /* 0x010fc80000400000 */
[----:B------:R-:W0:Y:S01]  /*0700*/  F2I.CEIL.NTZ R5, R4 ;  /* 0x0000000400057305 */ /* 0x000e22000020b100 */
[----:B---3--:R-:W-:Y:S01]  /*0710*/  FMUL R25, R14, R25 ;  /* 0x000000190e197220 */ /* 0x008fe20000400000 */
[----:B0-----:R-:W-:-:S04]  /*0720*/  LOP3.LUT R5, R5, 0x1, RZ, 0xc0, !PT ;  /* 0x0000000105057812 */ /* 0x001fc800078ec0ff */
[----:B------:R-:W-:Y:S02]  /*0730*/  ISETP.NE.U32.AND P3, PT, R5, 0x1, PT ;  /* 0x000000010500780c */ /* 0x000fe40003f65070 */
[----:B------:R-:W0:Y:S02]  /*0740*/  F2I.CEIL.NTZ R6, R25 ;  /* 0x0000001900067305 */ /* 0x000e24000020b100 */
[----:B0-----:R-:W-:-:S04]  /*0750*/  LOP3.LUT R6, R6, 0x1, RZ, 0xc0, !PT ;  /* 0x0000000106067812 */ /* 0x001fc800078ec0ff */
[----:B------:R-:W-:-:S05]  /*0760*/  ISETP.NE.U32.AND P1, PT, R6, 0x1, PT ;  /* 0x000000010600780c */ /* 0x000fca0003f25070 */
[C-C-:B------:R-:W-:Y:S01]  /*0770*/  @!P3 FADD R6, R4.reuse, -R17.reuse ;  /* 0x800000110406b221 */ /* 0x140fe20000000000 */
[----:B------:R-:W-:Y:S01]  /*0780*/  @P3 FADD R6, R4, R17 ;  /* 0x0000001104063221 */ /* 0x000fe20000000000 */
[----:B------:R-:W-:-:S06]  /*0790*/  IADD3 R15, PT, PT, R15, 0x8, RZ ;  /* 0x000000080f0f7810 */ /* 0x000fcc0007ffe0ff */
[C-C-:B------:R-:W-:Y:S01]  /*07a0*/  @!P1 FADD R17, R25.reuse, -R24.reuse ;  /* 0x8000001819119221 */ /* 0x140fe20000000000 */
[----:B------:R-:W-:Y:S01]  /*07b0*/  @P1 FADD R17, R25, R24 ;  /* 0x0000001819111221 */ /* 0x000fe20000000000 */
[----:B--2---:R-:W-:Y:S01]  /*07c0*/  FMUL R28, R14, R19 ;  /* 0x000000130e1c7220 */ /* 0x004fe20000400000 */
[----:B------:R-:W-:-:S03]  /*07d0*/  FADD R19, R29, R20 ;  /* 0x000000141d137221 */ /* 0x000fc60000000000 */
[----:B------:R-:W0:Y:S02]  /*07e0*/  F2I.CEIL.NTZ R20, R28 ;  /* 0x0000001c00147305 */ /* 0x000e24000020b100 */
[----:B0-----:R-:W-:-:S04]  /*07f0*/  LOP3.LUT R20, R20, 0x1, RZ, 0xc0, !PT ;  /* 0x0000000114147812 */ /* 0x001fc800078ec0ff */
[----:B------:R-:W-:Y:S01]  /*0800*/  ISETP.NE.U32.AND P2, PT, R20, 0x1, PT ;  /* 0x000000011400780c */ /* 0x000fe20003f45070 */
[----:B-----5:R-:W-:-:S04]  /*0810*/  FMUL R23, R14, R23 ;  /* 0x000000170e177220 */ /* 0x020fc80000400000 */
[----:B------:R-:W0:Y:S01]  /*0820*/  F2I.CEIL.NTZ R5, R23 ;  /* 0x0000001700057305 */ /* 0x000e22000020b100 */
[----:B------:R-:W-:Y:S01]  /*0830*/  FADD R18, R19, R18 ;  /* 0x0000001213127221 */ /* 0x000fe20000000000 */
[----:B0-----:R-:W-:-:S04]  /*0840*/  LOP3.LUT R5, R5, 0x1, RZ, 0xc0, !PT ;  /* 0x0000000105057812 */ /* 0x001fc800078ec0ff */
[----:B------:R-:W-:Y:S02]  /*0850*/  ISETP.NE.U32.AND P4, PT, R5, 0x1, PT ;  /* 0x000000010500780c */ /* 0x000fe40003f85070 */
[C-C-:B------:R-:W-:Y:S01]  /*0860*/  @!P2 FADD R5, R28.reuse, -R27.reuse ;  /* 0x8000001b1c05a221 */ /* 0x140fe20000000000 */
[----:B------:R-:W-:Y:S01]  /*0870*/  @P2 FADD R5, R28, R27 ;  /* 0x0000001b1c052221 */ /* 0x000fe20000000000 */
[----:B------:R-:W-:-:S03]  /*0880*/  ISETP.NE.AND P2, PT, R16, RZ, PT ;  /* 0x000000ff1000720c */ /* 0x000fc60003f45270 */
[----:B------:R-:W-:-:S04]  /*0890*/  FADD R5, R18, R5 ;  /* 0x0000000512057221 */ /* 0x000fc80000000000 */
[----:B------:R-:W-:Y:S02]  /*08a0*/  FADD R5, R5, R6 ;  /* 0x0000000605057221 */ /* 0x000fe40000000000 */
[C-C-:B------:R-:W-:Y:S01]  /*08b0*/  @!P4 FADD R4, R23.reuse, -R22.reuse ;  /* 0x800000161704c221 */ /* 0x140fe20000000000 */
[----:B------:R-:W-:-:S04]  /*08c0*/  @P4 FADD R4, R23, R22 ;  /* 0x0000001617044221 */ /* 0x000fc80000000000 */
[----:B------:R-:W-:-:S04]  /*08d0*/  FADD R4, R5, R4 ;  /* 0x0000000405047221 */ /* 0x000fc80000000000 */
[----:B------:R-:W-:Y:S01]  /*08e0*/  FADD R17, R4, R17 ;  /* 0x0000001104117221 */ /* 0x000fe20000000000 */
[----:B------:R-:W-:Y:S06]  /*08f0*/  @P2 BRA `(.L_x_3) ;  /* 0xfffffff800c02947 */ /* 0x000fec000383ffff */
.L_x_2:
[----:B------:R-:W-:Y:S05]  /*0900*/  BSYNC.RECONVERGENT B0 ;  /* 0x0000000000007941 */ /* 0x000fea0003800200 */
.L_x_1:
[----:B------:R-:W-:Y:S04]  /*0910*/  BSSY.RECONVERGENT B0, `(.L_x_4) ;  /* 0x000005d000007945 */ /* 0x000fe80003800200 */
[----:B------:R-:W-:Y:S05]  /*0920*/  @!P0 BRA `(.L_x_5) ;  /* 0x00000004006c8947 */ /* 0x000fea0003800000 */
[----:B------:R-:W-:Y:S01]  /*0930*/  ISETP.GE.U32.AND P1, PT, R26, 0x4, PT ;  /* 0x000000041a00780c */ /* 0x000fe20003f26070 */
[----:B------:R-:W-:Y:S01]  /*0940*/  BSSY.RECONVERGENT B1, `(.L_x_6) ;  /* 0x000002d000017945 */ /* 0x000fe20003800200 */
[----:B------:R-:W-:-:S04]  /*0950*/  LOP3.LUT R22, R13, 0x3, RZ, 0xc0, !PT ;  /* 0x000000030d167812 */ /* 0x000fc800078ec0ff */
[----:B------:R-:W-:-:S07]  /*0960*/  ISETP.NE.AND P0, PT, R22, RZ, PT ;  /* 0x000000ff1600720c */ /* 0x000fce0003f05270 */
[----:B------:R-:W-:Y:S06]  /*0970*/  @!P1 BRA `(.L_x_7) ;  /* 0x0000000000a49947 */ /* 0x000fec0003800000 */
[----:B------:R-:W0:Y:S08]  /*0980*/  LDC.64 R4, c[0x0][0x380] ;  /* 0x0000e000ff047b82 */ /* 0x000e300000000a00 */
[----:B------:R-:W1:Y:S01]  /*0990*/  LDC.64 R2, c[0x0][0x388] ;  /* 0x0000e200ff027b82 */ /* 0x000e620000000a00 */
[----:B0-----:R-:W-:-:S05]  /*09a0*/  IMAD.WIDE R4, R15, 0x4, R4 ;  /* 0x000000040f047825 */ /* 0x001fca00078e0204 */
[----:B------:R-:W2:Y:S04]  /*09b0*/  LDG.E R21, desc[UR10][R4.64] ;  /* 0x0000000a04157981 */ /* 0x000ea8000c1e1900 */
[----:B------:R-:W3:Y:S04]  /*09c0*/  LDG.E R19, desc[UR10][R4.64+0x4] ;  /* 0x0000040a04137981 */ /* 0x000ee8000c1e1900 */
[----:B------:R-:W4:Y:S04]  /*09d0*/  LDG.E R25, desc[UR10][R4.64+0x8] ;  /* 0x0000080a04197981 */ /* 0x000f28000c1e1900 */
[----:B------:R-:W5:Y:S01]  /*09e0*/  LDG.E R27, desc[UR10][R4.64+0xc] ;  /* 0x00000c0a041b7981 */ /* 0x000f62000c1e1900 */
[----:B-1----:R-:W-:-:S05]  /*09f0*/  IMAD.WIDE R2, R15, 0x4, R2 ;  /* 0x000000040f027825 */ /* 0x002fca00078e0202 */
[----:B------:R-:W5:Y:S04]  /*0a00*/  LDG.E R16, desc[UR10][R2.64] ;  /* 0x0000000a02107981 */ /* 0x000f68000c1e1900 */
[----:B------:R-:W5:Y:S04]  /*0a10*/  LDG.E R6, desc[UR10][R2.64+0x4] ;  /* 0x0000040a02067981 */ /* 0x000f68000c1e1900 */
[----:B------:R-:W5:Y:S04]  /*0a20*/  LDG.E R7, desc[UR10][R2.64+0x8] ;  /* 0x0000080a02077981 */ /* 0x000f68000c1e1900 */
[----:B------:R0:W5:Y:S01]  /*0a30*/  LDG.E R18, desc[UR10][R2.64+0xc] ;  /* 0x00000c0a02127981 */ /* 0x000162000c1e1900 */
[----:B------:R-:W-:Y:S01]  /*0a40*/  IADD3 R15, PT, PT, R15, 0x4, RZ ;  /* 0x000000040f0f7810 */ /* 0x000fe20007ffe0ff */
[----:B--2---:R-:W-:-:S04]  /*0a50*/  FMUL R21, R14, R21 ;  /* 0x000000150e157220 */ /* 0x004fc80000400000 */
[----:B------:R-:W1:Y:S01]  /*0a60*/  F2I.CEIL.NTZ R23, R21 ;  /* 0x0000001500177305 */ /* 0x000e62000020b100 */
[C---:B---3--:R-:W-:Y:S01]  /*0a70*/  FMUL R19, R14.reuse, R19 ;  /* 0x000000130e137220 */ /* 0x048fe20000400000 */
[----:B----4-:R-:W-:-:S06]  /*0a80*/  FMUL R20, R14, R25 ;  /* 0x000000190e147220 */ /* 0x010fcc0000400000 */
[----:B------:R-:W2:Y:S01]  /*0a90*/  F2I.CEIL.NTZ R24, R19 ;  /* 0x0000001300187305 */ /* 0x000ea2000020b100 */
[----:B-----5:R-:W-:Y:S01]  /*0aa0*/  FMUL R5, R14, R27 ;  /* 0x0000001b0e057220 */ /* 0x020fe20000400000 */
[----:B-1----:R-:W-:-:S06]  /*0ab0*/  LOP3.LUT R23, R23, 0x1, RZ, 0xc0, !PT ;  /* 0x0000000117177812 */ /* 0x002fcc00078ec0ff */
[----:B------:R-:W1:Y:S01]  /*0ac0*/  F2I.CEIL.NTZ R4, R20 ;  /* 0x0000001400047305 */ /* 0x000e62000020b100 */
[----:B------:R-:W-:Y:S02]  /*0ad0*/  ISETP.NE.U32.AND P1, PT, R23, 0x1, PT ;  /* 0x000000011700780c */ /* 0x000fe40003f25070 */
[----:B--2---:R-:W-:-:S05]  /*0ae0*/  LOP3.LUT R24, R24, 0x1, RZ, 0xc0, !PT ;  /* 0x0000000118187812 */ /* 0x004fca00078ec0ff */
[----:B------:R-:W2:Y:S01]  /*0af0*/  F2I.CEIL.NTZ R25, R5 ;  /* 0x0000000500197305 */ /* 0x000ea2000020b100 */
[----:B------:R-:W-:Y:S02]  /*0b00*/  ISETP.NE.U32.AND P2, PT, R24, 0x1, PT ;  /* 0x000000011800780c */ /* 0x000fe40003f45070 */
[----:B-1----:R-:W-:-:S03]  /*0b10*/  LOP3.LUT R4, R4, 0x1, RZ, 0xc0, !PT ;  /* 0x0000000104047812 */ /* 0x002fc600078ec0ff */
[C-C-:B0-----:R-:W-:Y:S01]  /*0b20*/  @!P1 FADD R2, R21.reuse, -R16.reuse ;  /* 0x8000001015029221 */ /* 0x141fe20000000000 */
[----:B------:R-:W-:Y:S01]  /*0b30*/  @P1 FADD R2, R21, R16 ;  /* 0x0000001015021221 */ /* 0x000fe20000000000 */
[----:B------:R-:W-:-:S03]  /*0b40*/  ISETP.NE.U32.AND P3, PT, R4, 0x1, PT ;  /* 0x000000010400780c */ /* 0x000fc60003f65070 */
[----:B------:R-:W-:Y:S01]  /*0b50*/  FADD R2, R17, R2 ;  /* 0x0000000211027221 */ /* 0x000fe20000000000 */
[----:B--2---:R-:W-:Y:S02]  /*0b60*/  LOP3.LUT R25, R25, 0x1, RZ, 0xc0, !PT ;  /* 0x0000000119197812 */ /* 0x004fe400078ec0ff */
[C-C-:B------:R-:W-:Y:S01]  /*0b70*/  @!P2 FADD R3, R19.reuse, -R6.reuse ;  /* 0x800000061303a221 */ /* 0x140fe20000000000 */
[----:B------:R-:W-:Y:S01]  /*0b80*/  @P2 FADD R3, R19, R6 ;  /* 0x0000000613032221 */ /* 0x000fe20000000000 */
[----:B------:R-:W-:-:S03]  /*0b90*/  ISETP.NE.U32.AND P4, PT, R25, 0x1, PT ;  /* 0x000000011900780c */ /* 0x000fc60003f85070 */
[----:B------:R-:W-:Y:S02]  /*0ba0*/  FADD R3, R2, R3 ;  /* 0x0000000302037221 */ /* 0x000fe40000000000 */
[C-C-:B------:R-:W-:Y:S01]  /*0bb0*/  @!P3 FADD R4, R20.reuse, -R7.reuse ;  /* 0x800000071404b221 */ /* 0x140fe20000000000 */
[----:B------:R-:W-:-:S04]  /*0bc0*/  @P3 FADD R4, R20, R7 ;  /* 0x0000000714043221 */ /* 0x000fc80000000000 */
[----:B------:R-:W-:-:S03]  /*0bd0*/  FADD R4, R3, R4 ;  /* 0x0000000403047221 */ /* 0x000fc60000000000 */
[C-C-:B------:R-:W-:Y:S01]  /*0be0*/  @!P4 FADD R17, R5.reuse, -R18.reuse ;  /* 0x800000120511c221 */ /* 0x140fe20000000000 */
[----:B------:R-:W-:-:S04]  /*0bf0*/  @P4 FADD R17, R5, R18 ;  /* 0x0000001205114221 */ /* 0x000fc80000000000 */
[----:B------:R-:W-:-:S07]  /*0c00*/  FADD R17, R4, R17 ;  /* 0x0000001104117221 */ /* 0x000fce0000000000 */
.L_x_7:
[----:B------:R-:W-:Y:S05]  /*0c10*/  BSYNC.RECONVERGENT B1 ;  /* 0x0000000000017941 */ /* 0x000fea0003800200 */
.L_x_6:
[----:B------:R-:W-:Y:S05]  /*0c20*/  @!P0 BRA `(.L_x_5) ;  /* 0x0000000000ac8947 */ /* 0x000fea0003800000 */
[----:B------:R-:W-:Y:S01]  /*0c30*/  ISETP.NE.AND P0, PT, R22, 0x1, PT ;  /* 0x000000011600780c */ /* 0x000fe20003f05270 */
[----:B------:R-:W-:Y:S01]  /*0c40*/  BSSY.RECONVERGENT B1, `(.L_x_8) ;  /* 0x000001b000017945 */ /* 0x000fe20003800200 */
[----:B------:R-:W-:-:S04]  /*0c50*/  LOP3.LUT R13, R13, 0x1, RZ, 0xc0, !PT ;  /* 0x000000010d0d7812 */ /* 0x000fc800078ec0ff */
[----:B------:R-:W-:-:S07]  /*0c60*/  ISETP.NE.U32.AND P2, PT, R13, 0x1, PT ;  /* 0x000000010d00780c */ /* 0x000fce0003f45070 */
[----:B------:R-:W-:Y:S06]  /*0c70*/  @!P0 BRA `(.L_x_9) ;  /* 0x00000000005c8947 */ /* 0x000fec0003800000 */
[----:B------:R-:W0:Y:S08]  /*0c80*/  LDC.64 R2, c[0x0][0x380] ;  /* 0x0000e000ff027b82 */ /* 0x000e300000000a00 */
[----:B------:R-:W1:Y:S01]  /*0c90*/  LDC.64 R4, c[0x0][0x388] ;  /* 0x0000e200ff047b82 */ /* 0x000e620000000a00 */
[----:B0-----:R-:W-:-:S05]  /*0ca0*/  IMAD.WIDE R2, R15, 0x4, R2 ;  /* 0x000000040f027825 */ /* 0x001fca00078e0202 */
[----:B------:R-:W2:Y:S04]  /*0cb0*/  LDG.E R7, desc[UR10][R2.64] ;  /* 0x0000000a02077981 */ /* 0x000ea8000c1e1900 */
[----:B------:R-:W3:Y:S01]  /*0cc0*/  LDG.E R19, desc[UR10][R2.64+0x4] ;  /* 0x0000040a02137981 */ /* 0x000ee2000c1e1900 */
[----:B-1----:R-:W-:-:S05]  /*0cd0*/  IMAD.WIDE R4, R15, 0x4, R4 ;  /* 0x000000040f047825 */ /* 0x002fca00078e0204 */
[----:B------:R-:W4:Y:S04]  /*0ce0*/  LDG.E R13, desc[UR10][R4.64] ;  /* 0x0000000a040d7981 */ /* 0x000f28000c1e1900 */
[----:B------:R-:W5:Y:S01]  /*0cf0*/  LDG.E R16, desc[UR10][R4.64+0x4] ;  /* 0x0000040a04107981 */ /* 0x000f62000c1e1900 */
[----:B------:R-:W-:Y:S02]  /*0d00*/  VIADD R15, R15, 0x2 ;  /* 0x000000020f0f7836 */ /* 0x000fe40000000000 */
[----:B--2---:R-:W-:-:S04]  /*0d10*/  FMUL R18, R14, R7 ;  /* 0x000000070e127220 */ /* 0x004fc80000400000 */
[----:B------:R-:W0:Y:S01]  /*0d20*/  F2I.CEIL.NTZ R6, R18 ;  /* 0x0000001200067305 */ /* 0x000e22000020b100 */
[----:B---3--:R-:W-:-:S07]  /*0d30*/  FMUL R19, R14, R19 ;  /* 0x000000130e137220 */ /* 0x008fce0000400000 */
[----:B------:R-:W1:Y:S01]  /*0d40*/  F2I.CEIL.NTZ R7, R19 ;  /* 0x0000001300077305 */ /* 0x000e62000020b100 */
[----:B0-----:R-:W-:-:S04]  /*0d50*/  LOP3.LUT R6, R6, 0x1, RZ, 0xc0, !PT ;  /* 0x0000000106067812 */ /* 0x001fc800078ec0ff */
[----:B------:R-:W-:Y:S02]  /*0d60*/  ISETP.NE.U32.AND P0, PT, R6, 0x1, PT ;  /* 0x000000010600780c */ /* 0x000fe40003f05070 */
[----:B-1----:R-:W-:-:S04]  /*0d70*/  LOP3.LUT R7, R7, 0x1, RZ, 0xc0, !PT ;  /* 0x0000000107077812 */ /* 0x002fc800078ec0ff */
[----:B------:R-:W-:-:S07]  /*0d80*/  ISETP.NE.U32.AND P1, PT, R7, 0x1, PT ;  /* 0x000000010700780c */ /* 0x000fce0003f25070 */
[C-C-:B----4-:R-:W-:Y:S01]  /*0d90*/  @!P0 FADD R2, R18.reuse, -R13.reuse ;  /* 0x8000000d12028221 */ /* 0x150fe20000000000 */
[----:B------:R-:W-:-:S04]  /*0da0*/  @P0 FADD R2, R18, R13 ;  /* 0x0000000d12020221 */ /* 0x000fc80000000000 */
[----:B------:R-:W-:Y:S01]  /*0db0*/  FADD R2, R17, R2 ;  /* 0x0000000211027221 */ /* 0x000fe20000000000 */
[C-C-:B-----5:R-:W-:Y:S01]  /*0dc0*/  @!P1 FADD R3, R19.reuse, -R16.reuse ;  /* 0x8000001013039221 */ /* 0x160fe20000000000 */
[----:B------:R-:W-:-:S04]  /*0dd0*/  @P1 FADD R3, R19, R16 ;  /* 0x0000001013031221 */ /* 0x000fc80000000000 */
[----:B------:R-:W-:-:S07]  /*0de0*/  FADD R17, R2, R3 ;  /* 0x0000000302117221 */ /* 0x000fce0000000000 */
.L_x_9:
[----:B------:R-:W-:Y:S05]  /*0df0*/  BSYNC.RECONVERGENT B1 ;  /* 0x0000000000017941 */ /* 0x000fea0003800200 */
.L_x_8:
[----:B------:R-:W-:Y:S05]  /*0e00*/  @P2 BRA `(.L_x_5) ;  /* 0x0000000000342947 */ /* 0x000fea0003800000 */
[----:B------:R-:W0:Y:S08]  /*0e10*/  LDC.64 R2, c[0x0][0x380] ;  /* 0x0000e000ff027b82 */ /* 0x000e300000000a00 */
[----:B------:R-:W1:Y:S01]  /*0e20*/  LDC.64 R4, c[0x0][0x388] ;  /* 0x0000e200ff047b82 */ /* 0x000e620000000a00 */
[----:B0-----:R-:W-:-:S06]  /*0e30*/  IMAD.WIDE R2, R15, 0x4, R2 ;  /* 0x000000040f027825 */ /* 0x001fcc00078e0202 */
[----:B------:R-:W2:Y:S01]  /*0e40*/  LDG.E R3, desc[UR10][R2.64] ;  /* 0x0000000a02037981 */ /* 0x000ea2000c1e1900 */
[----:B-1----:R-:W-:-:S06]  /*0e50*/  IMAD.WIDE R4, R15, 0x4, R4 ;  /* 0x000000040f047825 */ /* 0x002fcc00078e0204 */
[----:B------:R-:W3:Y:S01]  /*0e60*/  LDG.E R4, desc[UR10][R4.64] ;  /* 0x0000000a04047981 */ /* 0x000ee2000c1e1900 */
[----:B--2---:R-:W-:-:S04]  /*0e70*/  FMUL R7, R14, R3 ;  /* 0x000000030e077220 */ /* 0x004fc80000400000 */
[----:B------:R-:W0:Y:S02]  /*0e80*/  F2I.CEIL.NTZ R6, R7 ;  /* 0x0000000700067305 */ /* 0x000e24000020b100 */
[----:B0-----:R-:W-:-:S04]  /*0e90*/  LOP3.LUT R6, R6, 0x1, RZ, 0xc0, !PT ;  /* 0x0000000106067812 */ /* 0x001fc800078ec0ff */
[----:B------:R-:W-:-:S13]  /*0ea0*/  ISETP.NE.U32.AND P0, PT, R6, 0x1, PT ;  /* 0x000000010600780c */ /* 0x000fda0003f05070 */
[C-C-:B---3--:R-:W-:Y:S01]  /*0eb0*/  @!P0 FADD R6, R7.reuse, -R4.reuse ;  /* 0x8000000407068221 */ /* 0x148fe20000000000 */
[----:B------:R-:W-:-:S04]  /*0ec0*/  @P0 FADD R6, R7, R4 ;  /* 0x0000000407060221 */ /* 0x000fc80000000000 */
[----:B------:R-:W-:-:S07]  /*0ed0*/  FADD R17, R17, R6 ;  /* 0x0000000611117221 */ /* 0x000fce0000000000 */
.L_x_5:
[----:B------:R-:W-:Y:S05]  /*0ee0*/  BSYNC.RECONVERGENT B0 ;  /* 0x0000000000007941 */ /* 0x000fea0003800200 */
.L_x_4:
[----:B------:R0:W-:Y:S02]  /*0ef0*/  STS [R12], R17 ;  /* 0x000000110c007388 */ /* 0x0001e40000000800 */
.L_x_0:
[----:B------:R-:W-:Y:S01]  /*0f00*/  ISETP.GE.U32.AND P0, PT, R9, 0x2, PT ;  /* 0x000000020900780c */ /* 0x000fe20003f06070 */
[----:B------:R-:W-:Y:S05]  /*0f10*/  WARPSYNC.ALL ;  /* 0x0000000000007948 */ /* 0x000fea0003800000 */
[----:B------:R-:W-:Y:S07]  /*0f20*/  BAR.SYNC.DEFER_BLOCKING 0x0 ;  /* 0x0000000000007b1d */ /* 0x000fee0000010000 */
[----:B------:R-:W-:Y:S05]  /*0f30*/  @!P0 BRA `(.L_x_10) ;  /* 0x0000000000308947 */ /* 0x000fea0003800000 */
[----:B------:R-:W-:-:S07]  /*0f40*/  MOV R2, R9 ;  /* 0x0000000900027202 */ /* 0x000fce0000000f00 */
.L_x_11:
[----:B------:R-:W-:-:S04]  /*0f50*/  SHF.R.U32.HI R7, RZ, 0x1, R2 ;  /* 0x00000001ff077819 */ /* 0x000fc80000011602 */
[----:B------:R-:W-:-:S13]  /*0f60*/  ISETP.GE.U32.AND P0, PT, R0, R7, PT ;  /* 0x000000070000720c */ /* 0x000fda0003f06070 */
[----:B------:R-:W-:Y:S01]  /*0f70*/  @!P0 LEA R3, R7, R12, 0x2 ;  /* 0x0000000c07038211 */ /* 0x000fe200078e10ff */
[----:B------:R-:W-:Y:S05]  /*0f80*/  @!P0 LDS R4, [R12] ;  /* 0x000000000c048984 */ /* 0x000fea0000000800 */
[----:B------:R-:W1:Y:S02]  /*0f90*/  @!P0 LDS R3, [R3] ;  /* 0x0000000003038984 */ /* 0x000e640000000800 */
[----:B-1----:R-:W-:-:S05]  /*0fa0*/  @!P0 FADD R5, R3, R4 ;  /* 0x0000000403058221 */ /* 0x002fca0000000000 */
[----:B------:R1:W-:Y:S01]  /*0fb0*/  @!P0 STS [R12], R5 ;  /* 0x000000050c008388 */ /* 0x0003e20000000800 */
[----:B------:R-:W-:Y:S01]  /*0fc0*/  BAR.SYNC.DEFER_BLOCKING 0x0 ;  /* 0x0000000000007b1d */ /* 0x000fe20000010000 */
[----:B------:R-:W-:Y:S02]  /*0fd0*/  ISETP.GT.U32.AND P0, PT, R2, 0x3, PT ;  /* 0x000000030200780c */ /* 0x000fe40003f04070 */
[----:B------:R-:W-:-:S11]  /*0fe0*/  MOV R2, R7 ;  /* 0x0000000700027202 */ /* 0x000fd60000000f00 */
[----:B-1----:R-:W-:Y:S05]  /*0ff0*/  @P0 BRA `(.L_x_11) ;  /* 0xfffffffc00d40947 */ /* 0x002fea000383ffff */
.L_x_10:
[----:B------:R-:W-:Y:S01]  /*1000*/  ISETP.NE.AND P0, PT, R0, RZ, PT ;  /* 0x000000ff0000720c */ /* 0x000fe20003f05270 */
[----:B------:R-:W1:Y:S01]  /*1010*/  LDCU UR7, c[0x0][0x3a0] ;  /* 0x00007400ff0777ac */ /* 0x000e620008000800 */
[----:B------:R-:W-:-:S11]  /*1020*/  UIADD3 UR4, UPT, UPT, UR4, 0x1, URZ ;  /* 0x0000000104047890 */ /* 0x000fd6000fffe0ff */
[----:B------:R-:W2:Y:S01]  /*1030*/  @!P0 S2R R3, SR_CgaCtaId ;  /* 0x0000000000038919 */ /* 0x000ea20000008800 */
[----:B------:R-:W-:-:S04]  /*1040*/  @!P0 MOV R2, 0x400 ;  /* 0x0000040000028802 */ /* 0x000fc80000000f00 */
[----:B--2---:R-:W-:Y:S02]  /*1050*/  @!P0 LEA R5, R3, R2, 0x18 ;  /* 0x0000000203058211 */ /* 0x004fe400078ec0ff */
[----:B------:R-:W2:Y:S04]  /*1060*/  @!P0 LDC.64 R2, c[0x0][0x390] ;  /* 0x0000e400ff028b82 */ /* 0x000ea80000000a00 */
[----:B------:R-:W3:Y:S01]  /*1070*/  @!P0 LDS R5, [R5] ;  /* 0x0000000005058984 */ /* 0x000ee20000000800 */
[----:B--2---:R-:W-:Y:S01]  /*1080*/  @!P0 IMAD.WIDE R2, R10, 0x4, R2 ;  /* 0x000000040a028825 */ /* 0x004fe200078e0202 */
[----:B------:R-:W-:-:S04]  /*1090*/  IADD3 R10, PT, PT, R11, R10, RZ ;  /* 0x0000000a0b0a7210 */ /* 0x000fc80007ffe0ff */
[----:B---3--:R2:W-:Y:S01]  /*10a0*/  @!P0 STG.E desc[UR10][R2.64], R5 ;  /* 0x0000000502008986 */ /* 0x0085e2000c10190a */
[----:B-1----:R-:W-:-:S13]  /*10b0*/  ISETP.GE.AND P0, PT, R10, UR7, PT ;  /* 0x000000070a007c0c */ /* 0x002fda000bf06270 */
[----:B--2---:R-:W-:Y:S05]  /*10c0*/  @!P0 BRA `(.L_x_12) ;  /* 0xfffffff0001c8947 */ /* 0x004fea000383ffff */
[----:B------:R-:W-:Y:S05]  /*10d0*/  EXIT ;  /* 0x000000000000794d */ /* 0x000fea0003800000 */
.L_x_13:
[----:B------:R-:W-:-:S00]  /*10e0*/  BRA `(.L_x_13) ;  /* 0xfffffffc00fc7947 */ /* 0x000fc0000383ffff */
[----:B------:R-:W-:-:S00]  /*10f0*/  NOP ;  /* 0x0000000000007918 */ /* 0x000fc00000000000 */
        /* <DEDUP_REMOVED lines=8> */
.L_x_14:


//--------------------- .nv.shared._Z14cuda_compute_CPfS_S_iii --------------------------
	.section	.nv.shared._Z14cuda_compute_CPfS_S_iii,"aw",@nobits
	.sectionflags	@""
	.align	16
	.zero		1024


//--------------------- .nv.shared.reserved.0     --------------------------
	.section	.nv.shared.reserved.0,"aw",@nobits
	.weak		__nv_reservedSMEM_offset_0_alias
	.size		__nv_reservedSMEM_offset_0_alias, 0, 64
	.other		__nv_reservedSMEM_offset_0_alias,@"STO_CUDA_RESERVED_SHARED STV_DEFAULT"
__nv_reservedSMEM_offset_0_alias:
	.zero		0
	.zero		64


//--------------------- .nv.constant0._Z14cuda_compute_CPfS_S_iii --------------------------
	.section	.nv.constant0._Z14cuda_compute_CPfS_S_iii,"a",@progbits
	.sectionflags	@""
	.align	4
.nv.constant0._Z14cuda_compute_CPfS_S_iii:
	.zero		932


//--------------------- SYMBOLS --------------------------

	.type		.nv.reservedSmem.offset0,@object
	.size		.nv.reservedSmem.offset0,0x4
	.type		.nv.reservedSmem.cap,@object
	.size		.nv.reservedSmem.cap,0x4
